	.headerflags	@"EF_CUDA_TEXMODE_UNIFIED EF_CUDA_64BIT_ADDRESS EF_CUDA_ACCELERATORS EF_CUDA_SM90 EF_CUDA_VIRTUAL_SM(EF_CUDA_SM90)"
	.elftype	@"ET_EXEC"


//--------------------- .nv.info                  --------------------------
	.section	.nv.info,"",@"SHT_CUDA_INFO"
	.align	4


	//----- nvinfo : EIATTR_REGCOUNT
	.align		4
        /*0000*/ 	.byte	0x04, 0x2f
        /*0002*/ 	.short	(.L_4 - .L_3)
	.align		4
.L_3:
        /*0004*/ 	.word	index@(triton_poi_fused_gather_2)
        /*0008*/ 	.word	0x00000018


	//----- nvinfo : EIATTR_MIN_STACK_SIZE
	.align		4
.L_4:
        /*000c*/ 	.byte	0x04, 0x12
        /*000e*/ 	.short	(.L_6 - .L_5)
	.align		4
.L_5:
        /*0010*/ 	.word	index@(triton_poi_fused_gather_2)
        /*0014*/ 	.word	0x00000000


	//----- nvinfo : EIATTR_FRAME_SIZE
	.align		4
.L_6:
        /*0018*/ 	.byte	0x04, 0x11
        /*001a*/ 	.short	(.L_8 - .L_7)
	.align		4
.L_7:
        /*001c*/ 	.word	index@(triton_poi_fused_gather_2)
        /*0020*/ 	.word	0x00000000


	//----- nvinfo : EIATTR_MIN_STACK_SIZE
	.align		4
.L_8:
        /*0024*/ 	.byte	0x04, 0x12
        /*0026*/ 	.short	(.L_10 - .L_9)
	.align		4
.L_9:
        /*0028*/ 	.word	index@(triton_poi_fused_gather_2)
        /*002c*/ 	.word	0x00000000
.L_10:


//--------------------- .nv.info.triton_poi_fused_gather_2 --------------------------
	.section	.nv.info.triton_poi_fused_gather_2,"",@"SHT_CUDA_INFO"
	.sectionflags	@""
	.align	4


	//----- nvinfo : EIATTR_CUDA_API_VERSION
	.align		4
        /*0000*/ 	.byte	0x04, 0x37
        /*0002*/ 	.short	(.L_12 - .L_11)
.L_11:
        /*0004*/ 	.word	0x0000007c


	//----- nvinfo : EIATTR_KPARAM_INFO
	.align		4
.L_12:
        /*0008*/ 	.byte	0x04, 0x17
        /*000a*/ 	.short	(.L_14 - .L_13)
.L_13:
        /*000c*/ 	.word	0x00000000
        /*0010*/ 	.short	0x0003
        /*0012*/ 	.short	0x0018
        /*0014*/ 	.byte	0x00, 0xf0, 0x11, 0x00


	//----- nvinfo : EIATTR_KPARAM_INFO
	.align		4
.L_14:
        /*0018*/ 	.byte	0x04, 0x17
        /*001a*/ 	.short	(.L_16 - .L_15)
.L_15:
        /*001c*/ 	.word	0x00000000
        /*0020*/ 	.short	0x0002
        /*0022*/ 	.short	0x0010
        /*0024*/ 	.byte	0x00, 0xf4, 0x21, 0x00


	//----- nvinfo : EIATTR_KPARAM_INFO
	.align		4
.L_16:
        /*0028*/ 	.byte	0x04, 0x17
        /*002a*/ 	.short	(.L_18 - .L_17)
.L_17:
        /*002c*/ 	.word	0x00000000
        /*0030*/ 	.short	0x0001
        /*0032*/ 	.short	0x0008
        /*0034*/ 	.byte	0x00, 0xf4, 0x21, 0x00


	//----- nvinfo : EIATTR_KPARAM_INFO
	.align		4
.L_18:
        /*0038*/ 	.byte	0x04, 0x17
        /*003a*/ 	.short	(.L_20 - .L_19)
.L_19:
        /*003c*/ 	.word	0x00000000
        /*0040*/ 	.short	0x0000
        /*0042*/ 	.short	0x0000
        /*0044*/ 	.byte	0x00, 0xf4, 0x21, 0x00


	//----- nvinfo : EIATTR_SPARSE_MMA_MASK
	.align		4
.L_20:
        /*0048*/ 	.byte	0x03, 0x50
        /*004a*/ 	.short	0x0000


	//----- nvinfo : EIATTR_MAXREG_COUNT
	.align		4
        /*004c*/ 	.byte	0x03, 0x1b
        /*004e*/ 	.short	0x00ff


	//----- nvinfo : EIATTR_EXTERNS
	.align		4
        /*0050*/ 	.byte	0x04, 0x0f
        /*0052*/ 	.short	(.L_22 - .L_21)


	//   ....[0]....
	.align		4
.L_21:
        /*0054*/ 	.word	index@(__assertfail)


	//----- nvinfo : EIATTR_SYSCALL_OFFSETS
	.align		4
.L_22:
        /*0058*/ 	.byte	0x04, 0x46
        /*005a*/ 	.short	(.L_24 - .L_23)


	//   ....[0]....
.L_23:
        /*005c*/ 	.word	0x00000360


	//----- nvinfo : EIATTR_EXIT_INSTR_OFFSETS
	.align		4
.L_24:
        /*0060*/ 	.byte	0x04, 0x1c
        /*0062*/ 	.short	(.L_26 - .L_25)


	//   ....[0]....
.L_25:
        /*0064*/ 	.word	0x00000520


	//   ....[1]....
        /*0068*/ 	.word	0x00000540


	//----- nvinfo : EIATTR_REQNTID
	.align		4
.L_26:
        /*006c*/ 	.byte	0x04, 0x10
        /*006e*/ 	.short	(.L_28 - .L_27)
.L_27:
        /*0070*/ 	.word	0x00000080
        /*0074*/ 	.word	0x00000001
        /*0078*/ 	.word	0x00000001


	//----- nvinfo : EIATTR_CRS_STACK_SIZE
	.align		4
.L_28:
        /*007c*/ 	.byte	0x04, 0x1e
        /*007e*/ 	.short	(.L_30 - .L_29)
.L_29:
        /*0080*/ 	.word	0x00000000


	//----- nvinfo : EIATTR_CBANK_PARAM_SIZE
	.align		4
.L_30:
        /*0084*/ 	.byte	0x03, 0x19
        /*0086*/ 	.short	0x001c


	//----- nvinfo : EIATTR_PARAM_CBANK
	.align		4
        /*0088*/ 	.byte	0x04, 0x0a
        /*008a*/ 	.short	(.L_32 - .L_31)
	.align		4
.L_31:
        /*008c*/ 	.word	index@(.nv.constant0.triton_poi_fused_gather_2)
        /*0090*/ 	.short	0x0210
        /*0092*/ 	.short	0x001c


	//----- nvinfo : EIATTR_SW_WAR
	.align		4
.L_32:
        /*0094*/ 	.byte	0x04, 0x36
        /*0096*/ 	.short	(.L_34 - .L_33)
.L_33:
        /*0098*/ 	.word	0x00000008
.L_34:


//--------------------- .nv.callgraph             --------------------------
	.section	.nv.callgraph,"",@"SHT_CUDA_CALLGRAPH"
	.align	4
	.sectionentsize	8
	.align		4
        /*0000*/ 	.word	0x00000000
	.align		4
        /*0004*/ 	.word	0xffffffff
	.align		4
        /*0008*/ 	.word	index@(triton_poi_fused_gather_2)
	.align		4
        /*000c*/ 	.word	index@(__assertfail)
	.align		4
        /*0010*/ 	.word	0x00000000
	.align		4
        /*0014*/ 	.word	0xfffffffe
	.align		4
        /*0018*/ 	.word	0x00000000
	.align		4
        /*001c*/ 	.word	0xfffffffd
	.align		4
        /*0020*/ 	.word	0x00000000
	.align		4
        /*0024*/ 	.word	0xfffffffc


//--------------------- .nv.constant4             --------------------------
	.section	.nv.constant4,"a",@progbits
	.align	8
	.align		8
.nv.constant4:
        /*0000*/ 	.dword	__assertfail
	.align		8
        /*0008*/ 	.dword	assertFunc_0
	.align		8
        /*0010*/ 	.dword	assertFile_0
	.align		8
        /*0018*/ 	.dword	assertMessage_0


//--------------------- .text.triton_poi_fused_gather_2 --------------------------
	.section	.text.triton_poi_fused_gather_2,"ax",@progbits
	.sectionflags	@"SHF_BARRIERS=1"
	.align	128
        .global         triton_poi_fused_gather_2
        .type           triton_poi_fused_gather_2,@function
        .size           triton_poi_fused_gather_2,(.L_x_2 - triton_poi_fused_gather_2)
        .other          triton_poi_fused_gather_2,@"STO_CUDA_ENTRY STV_DEFAULT"
triton_poi_fused_gather_2:
.text.triton_poi_fused_gather_2:
[----:B------:R-:W0:Y:S02]  /*0000*/  LDC R1, c[0x0][0x28] ;  /* 0x00000a00ff017b82 */ /* 0x000e240000000800 */
[----:B------:R-:W1:Y:S01]  /*0010*/  S2R R0, SR_TID.X ;  /* 0x0000000000007919 */ /* 0x000e620000002100 */
[----:B------:R-:W2:Y:S01]  /*0020*/  LDC.64 R4, c[0x0][0x210] ;  /* 0x00008400ff047b82 */ /* 0x000ea20000000a00 */
[----:B------:R-:W-:Y:S01]  /*0030*/  PRMT R6, RZ, 0x7610, R6 ;  /* 0x00007610ff067816 */ /* 0x000fe20000000006 */
[----:B------:R-:W-:Y:S01]  /*0040*/  ULDC.64 UR4, c[0x0][0x208] ;  /* 0x0000820000047ab9 */ /* 0x000fe20000000a00 */
[----:B------:R-:W3:Y:S01]  /*0050*/  S2R R3, SR_CTAID.X ;  /* 0x0000000000037919 */ /* 0x000ee20000002500 */
[----:B-1----:R-:W-:-:S05]  /*0060*/  IMAD.SHL.U32 R0, R0, 0x2, RZ ;  /* 0x0000000200007824 */ /* 0x002fca00078e00ff */
[----:B------:R-:W-:-:S05]  /*0070*/  LOP3.LUT R0, R0, 0xfe, RZ, 0xc0, !PT ;  /* 0x000000fe00007812 */ /* 0x000fca00078ec0ff */
[----:B---3--:R-:W-:-:S04]  /*0080*/  IMAD R0, R3, 0x100, R0 ;  /* 0x0000010003007824 */ /* 0x008fc800078e0200 */
[C---:B------:R-:W-:Y:S01]  /*0090*/  IMAD R3, R0.reuse, 0x3, RZ ;  /* 0x0000000300037824 */ /* 0x040fe200078e02ff */
[----:B------:R-:W-:-:S03]  /*00a0*/  ISETP.GE.AND P1, PT, R0, 0x200, PT ;  /* 0x000002000000780c */ /* 0x000fc60003f26270 */
[C---:B------:R-:W-:Y:S02]  /*00b0*/  VIADD R7, R3.reuse, 0x4 ;  /* 0x0000000403077836 */ /* 0x040fe40000000000 */
[----:B--2---:R-:W-:-:S04]  /*00c0*/  IMAD.WIDE R2, R3, 0x2, R4 ;  /* 0x0000000203027825 */ /* 0x004fc800078e0204 */
[----:B------:R-:W-:Y:S01]  /*00d0*/  IMAD.WIDE R4, R7, 0x2, R4 ;  /* 0x0000000207047825 */ /* 0x000fe200078e0204 */
[----:B------:R-:W-:-:S03]  /*00e0*/  PRMT R7, RZ, 0x7610, R7 ;  /* 0x00007610ff077816 */ /* 0x000fc60000000007 */
[----:B------:R-:W2:Y:S04]  /*00f0*/  @!P1 LDG.E.EL.U16 R6, desc[UR4][R2.64+0x2] ;  /* 0x0000020402069981 */ /* 0x000ea8000c2e1500 */
[----:B------:R-:W3:Y:S01]  /*0100*/  @!P1 LDG.E.EL.U16 R7, desc[UR4][R4.64] ;  /* 0x0000000404079981 */ /* 0x000ee2000c2e1500 */
[----:B--2---:R-:W-:Y:S02]  /*0110*/  PRMT R9, R6, 0x9910, RZ ;  /* 0x0000991006097816 */ /* 0x004fe400000000ff */
[----:B---3--:R-:W-:Y:S02]  /*0120*/  PRMT R16, R7, 0x9910, RZ ;  /* 0x0000991007107816 */ /* 0x008fe400000000ff */
[----:B------:R-:W-:Y:S02]  /*0130*/  SHF.R.S32.HI R15, RZ, 0x1f, R9 ;  /* 0x0000001fff0f7819 */ /* 0x000fe40000011409 */
[----:B------:R-:W-:-:S02]  /*0140*/  IADD3 R6, P3, R9, 0x3, RZ ;  /* 0x0000000309067810 */ /* 0x000fc40007f7e0ff */
[----:B------:R-:W-:Y:S02]  /*0150*/  SHF.R.S32.HI R14, RZ, 0x1f, R16 ;  /* 0x0000001fff0e7819 */ /* 0x000fe40000011410 */
[----:B------:R-:W-:Y:S01]  /*0160*/  IADD3 R7, P4, R16, 0x3, RZ ;  /* 0x0000000310077810 */ /* 0x000fe20007f9e0ff */
[----:B------:R-:W-:Y:S01]  /*0170*/  IMAD.X R2, RZ, RZ, R15, P3 ;  /* 0x000000ffff027224 */ /* 0x000fe200018e060f */
[----:B------:R-:W-:Y:S02]  /*0180*/  ISETP.GE.AND P0, PT, R9, RZ, PT ;  /* 0x000000ff0900720c */ /* 0x000fe40003f06270 */
[----:B------:R-:W-:Y:S01]  /*0190*/  ISETP.GE.AND P2, PT, R16, RZ, PT ;  /* 0x000000ff1000720c */ /* 0x000fe20003f46270 */
[----:B------:R-:W-:Y:S01]  /*01a0*/  IMAD.X R3, RZ, RZ, R14, P4 ;  /* 0x000000ffff037224 */ /* 0x000fe200020e060e */
[----:B------:R-:W-:Y:S02]  /*01b0*/  SEL R9, R6, R9, !P0 ;  /* 0x0000000906097207 */ /* 0x000fe40004000000 */
[----:B------:R-:W-:-:S02]  /*01c0*/  SEL R16, R7, R16, !P2 ;  /* 0x0000001007107207 */ /* 0x000fc40005000000 */
[----:B------:R-:W-:Y:S02]  /*01d0*/  SEL R15, R2, R15, !P0 ;  /* 0x0000000f020f7207 */ /* 0x000fe40004000000 */
[----:B------:R-:W-:Y:S02]  /*01e0*/  SEL R14, R3, R14, !P2 ;  /* 0x0000000e030e7207 */ /* 0x000fe40005000000 */
[----:B------:R-:W-:-:S04]  /*01f0*/  ISETP.GT.U32.AND P0, PT, R9, R16, PT ;  /* 0x000000100900720c */ /* 0x000fc80003f04070 */
[----:B------:R-:W-:-:S04]  /*0200*/  ISETP.GT.U32.AND.EX P0, PT, R15, R14, PT, P0 ;  /* 0x0000000e0f00720c */ /* 0x000fc80003f04100 */
[----:B------:R-:W-:Y:S02]  /*0210*/  SEL R2, R9, R16, P0 ;  /* 0x0000001009027207 */ /* 0x000fe40000000000 */
[----:B------:R-:W-:Y:S02]  /*0220*/  SEL R3, R15, R14, P0 ;  /* 0x0000000e0f037207 */ /* 0x000fe40000000000 */
[----:B------:R-:W-:-:S04]  /*0230*/  ISETP.GT.U32.AND P0, PT, R2, 0x2, PT ;  /* 0x000000020200780c */ /* 0x000fc80003f04070 */
[----:B------:R-:W-:-:S04]  /*0240*/  ISETP.GT.U32.AND.EX P0, PT, R3, RZ, PT, P0 ;  /* 0x000000ff0300720c */ /* 0x000fc80003f04100 */
[----:B------:R-:W-:-:S13]  /*0250*/  ISETP.LT.AND P0, PT, R0, 0x200, P0 ;  /* 0x000002000000780c */ /* 0x000fda0000701270 */
[----:B------:R-:W-:Y:S05]  /*0260*/  @!P0 BRA `(.L_x_0) ;  /* 0x0000000000408947 */ /* 0x000fea0003800000 */
[----:B------:R-:W-:Y:S01]  /*0270*/  MOV R2, 0x0 ;  /* 0x0000000000027802 */ /* 0x000fe20000000f00 */
[----:B------:R-:W-:Y:S01]  /*0280*/  ULDC.64 UR6, c[0x4][0x18] ;  /* 0x0100060000067ab9 */ /* 0x000fe20000000a00 */
[----:B------:R-:W-:Y:S01]  /*0290*/  ULDC.64 UR8, c[0x4][0x8] ;  /* 0x0100020000087ab9 */ /* 0x000fe20000000a00 */
[----:B------:R-:W-:Y:S02]  /*02a0*/  IMAD.U32 R4, RZ, RZ, UR6 ;  /* 0x00000006ff047e24 */ /* 0x000fe4000f8e00ff */
[----:B------:R-:W-:Y:S01]  /*02b0*/  IMAD.U32 R5, RZ, RZ, UR7 ;  /* 0x00000007ff057e24 */ /* 0x000fe2000f8e00ff */
[----:B------:R-:W1:Y:S01]  /*02c0*/  LDC.64 R2, c[0x4][R2] ;  /* 0x0100000002027b82 */ /* 0x000e620000000a00 */
[----:B------:R-:W-:Y:S01]  /*02d0*/  ULDC.64 UR6, c[0x4][0x10] ;  /* 0x0100040000067ab9 */ /* 0x000fe20000000a00 */
[----:B------:R-:W-:Y:S02]  /*02e0*/  IMAD.U32 R10, RZ, RZ, UR8 ;  /* 0x00000008ff0a7e24 */ /* 0x000fe4000f8e00ff */
[----:B------:R-:W-:-:S02]  /*02f0*/  IMAD.U32 R6, RZ, RZ, UR6 ;  /* 0x00000006ff067e24 */ /* 0x000fc4000f8e00ff */
[----:B------:R-:W-:Y:S02]  /*0300*/  IMAD.U32 R7, RZ, RZ, UR7 ;  /* 0x00000007ff077e24 */ /* 0x000fe4000f8e00ff */
[----:B------:R-:W-:Y:S02]  /*0310*/  IMAD.U32 R11, RZ, RZ, UR9 ;  /* 0x00000009ff0b7e24 */ /* 0x000fe4000f8e00ff */
[----:B------:R-:W-:Y:S02]  /*0320*/  IMAD.MOV.U32 R8, RZ, RZ, 0x21 ;  /* 0x00000021ff087424 */ /* 0x000fe400078e00ff */
[----:B------:R-:W-:Y:S02]  /*0330*/  IMAD.MOV.U32 R12, RZ, RZ, 0x1 ;  /* 0x00000001ff0c7424 */ /* 0x000fe400078e00ff */
[----:B------:R-:W-:-:S07]  /*0340*/  IMAD.MOV.U32 R13, RZ, RZ, RZ ;  /* 0x000000ffff0d7224 */ /* 0x000fce00078e00ff */
[----:B------:R-:W-:-:S07]  /*0350*/  LEPC R20, `(.L_x_0) ;  /* 0x000000001014794e */ /* 0x000fce0000000000 */
[----:B01----:R-:W-:Y:S05]  /*0360*/  CALL.ABS.NOINC R2 ;  /* 0x0000000002007343 */ /* 0x003fea0003c00000 */
.L_x_0:
[----:B------:R-:W-:Y:S01]  /*0370*/  VIADD R6, R0, 0x1 ;  /* 0x0000000100067836 */ /* 0x000fe20000000000 */
[----:B------:R-:W-:Y:S01]  /*0380*/  SHF.R.S32.HI R3, RZ, 0x1f, R0 ;  /* 0x0000001fff037819 */ /* 0x000fe20000011400 */
[----:B------:R-:W-:Y:S05]  /*0390*/  WARPSYNC.ALL ;  /* 0x0000000000007948 */ /* 0x000fea0003800000 */
[----:B------:R-:W-:Y:S01]  /*03a0*/  BAR.SYNC.DEFER_BLOCKING 0x0 ;  /* 0x0000000000007b1d */ /* 0x000fe20000010000 */
[----:B------:R-:W-:Y:S02]  /*03b0*/  SHF.R.S32.HI R5, RZ, 0x1f, R6 ;  /* 0x0000001fff057819 */ /* 0x000fe40000011406 */
[----:B------:R-:W-:-:S03]  /*03c0*/  LEA.HI R7, R3, R0, RZ, 0x3 ;  /* 0x0000000003077211 */ /* 0x000fc600078f18ff */
[----:B------:R-:W-:Y:S01]  /*03d0*/  ULDC.64 UR6, c[0x0][0x218] ;  /* 0x0000860000067ab9 */ /* 0x000fe20000000a00 */
[----:B------:R-:W-:Y:S02]  /*03e0*/  LEA.HI R5, R5, R6, RZ, 0x3 ;  /* 0x0000000605057211 */ /* 0x000fe400078f18ff */
[----:B------:R-:W-:Y:S02]  /*03f0*/  LEA R4, P0, R9, UR6, 0x2 ;  /* 0x0000000609047c11 */ /* 0x000fe4000f8010ff */
[----:B------:R-:W-:Y:S02]  /*0400*/  LOP3.LUT R3, R7, 0xfffffff8, RZ, 0xc0, !PT ;  /* 0xfffffff807037812 */ /* 0x000fe400078ec0ff */
[----:B------:R-:W-:Y:S02]  /*0410*/  LEA R2, P2, R16, UR6, 0x2 ;  /* 0x0000000610027c11 */ /* 0x000fe4000f8410ff */
[----:B------:R-:W-:Y:S02]  /*0420*/  LOP3.LUT R11, R5, 0xfffffff8, RZ, 0xc0, !PT ;  /* 0xfffffff8050b7812 */ /* 0x000fe400078ec0ff */
[----:B------:R-:W-:Y:S01]  /*0430*/  LEA.HI.X R5, R9, UR7, R15, 0x2, P0 ;  /* 0x0000000709057c11 */ /* 0x000fe200080f140f */
[----:B------:R-:W-:Y:S01]  /*0440*/  IMAD.IADD R9, R0, 0x1, -R3 ;  /* 0x0000000100097824 */ /* 0x000fe200078e0a03 */
[----:B------:R-:W-:Y:S01]  /*0450*/  LEA.HI.X R3, R16, UR7, R14, 0x2, P2 ;  /* 0x0000000710037c11 */ /* 0x000fe200090f140e */
[----:B------:R-:W-:Y:S01]  /*0460*/  IMAD.IADD R11, R6, 0x1, -R11 ;  /* 0x00000001060b7824 */ /* 0x000fe200078e0a0b */
[----:B------:R-:W-:Y:S01]  /*0470*/  SHF.R.S32.HI R7, RZ, 0x3, R7 ;  /* 0x00000003ff077819 */ /* 0x000fe20000011407 */
[----:B------:R-:W-:Y:S01]  /*0480*/  IMAD.WIDE R4, R9, 0x4, R4 ;  /* 0x0000000409047825 */ /* 0x000fe200078e0204 */
[----:B------:R-:W-:-:S03]  /*0490*/  CS2R R8, SRZ ;  /* 0x0000000000087805 */ /* 0x000fc6000001ff00 */
[----:B------:R-:W-:-:S04]  /*04a0*/  IMAD.WIDE R2, R11, 0x4, R2 ;  /* 0x000000040b027825 */ /* 0x000fc800078e0202 */
[----:B------:R-:W-:-:S04]  /*04b0*/  IMAD R7, R7, 0xa, RZ ;  /* 0x0000000a07077824 */ /* 0x000fc800078e02ff */
[----:B------:R-:W-:-:S04]  /*04c0*/  IMAD.WIDE R4, R7, 0x4, R4 ;  /* 0x0000000407047825 */ /* 0x000fc800078e0204 */
[----:B------:R-:W-:Y:S01]  /*04d0*/  IMAD.WIDE R6, R7, 0x4, R2 ;  /* 0x0000000407067825 */ /* 0x000fe200078e0202 */
[----:B------:R1:W5:Y:S01]  /*04e0*/  @!P1 LDG.E R8, desc[UR4][R4.64] ;  /* 0x0000000404089981 */ /* 0x000362000c1e1900 */
[----:B------:R-:W2:Y:S03]  /*04f0*/  LDC.64 R2, c[0x0][0x220] ;  /* 0x00008800ff027b82 */ /* 0x000ea60000000a00 */
[----:B------:R1:W5:Y:S01]  /*0500*/  @!P1 LDG.E R9, desc[UR4][R6.64] ;  /* 0x0000000406099981 */ /* 0x000362000c1e1900 */
[----:B--2---:R-:W-:Y:S01]  /*0510*/  IMAD.WIDE R2, R0, 0x4, R2 ;  /* 0x0000000400027825 */ /* 0x004fe200078e0202 */
[----:B-1----:R-:W-:Y:S06]  /*0520*/  @P1 EXIT ;  /* 0x000000000000194d */ /* 0x002fec0003800000 */
[----:B-----5:R-:W-:Y:S01]  /*0530*/  STG.E.64 desc[UR4][R2.64], R8 ;  /* 0x0000000802007986 */ /* 0x020fe2000c101b04 */
[----:B------:R-:W-:Y:S05]  /*0540*/  EXIT ;  /* 0x000000000000794d */ /* 0x000fea0003800000 */
.L_x_1:
[----:B------:R-:W-:-:S00]  /*0550*/  BRA `(.L_x_1) ;  /* 0xfffffffc00fc7947 */ /* 0x000fc0000383ffff */
[----:B------:R-:W-:-:S00]  /*0560*/  NOP ;  /* 0x0000000000007918 */ /* 0x000fc00000000000 */
        /* <DEDUP_REMOVED lines=9> */
.L_x_2:


//--------------------- .nv.global.init           --------------------------
	.section	.nv.global.init,"aw",@progbits
.nv.global.init:
	.type		assertFunc_0,@object
	.size		assertFunc_0,(assertMessage_0 - assertFunc_0)
assertFunc_0:
        /*0000*/ 	.byte	0x75, 0x6e, 0x6b, 0x6e, 0x6f, 0x77, 0x6e, 0x00
	.type		assertMessage_0,@object
	.size		assertMessage_0,(assertFile_0 - assertMessage_0)
assertMessage_0:
        /*0008*/ 	.byte	0x69, 0x6e, 0x64, 0x65, 0x78, 0x20, 0x6f, 0x75, 0x74, 0x20, 0x6f, 0x66, 0x20, 0x62, 0x6f, 0x75
        /*0018*/ 	.byte	0x6e, 0x64, 0x73, 0x3a, 0x20, 0x30, 0x20, 0x3c, 0x3d, 0x20, 0x74, 0x6d, 0x70, 0x35, 0x20, 0x3c
        /*0028*/ 	.byte	0x20, 0x33, 0x00
	.type		assertFile_0,@object
	.size		assertFile_0,(.L_1 - assertFile_0)
assertFile_0:
        /*002b*/ 	.byte	0x69, 0x6e, 0x64, 0x75, 0x63, 0x74, 0x6f, 0x72, 0x5f, 0x63, 0x61, 0x63, 0x68, 0x65, 0x2f, 0x35
        /*003b*/ 	.byte	0x6c, 0x2f, 0x63, 0x35, 0x6c, 0x7a, 0x6d, 0x62, 0x76, 0x6f, 0x62, 0x75, 0x61, 0x77, 0x72, 0x34
        /*004b*/ 	.byte	0x78, 0x61, 0x64, 0x66, 0x7a, 0x63, 0x33, 0x79, 0x73, 0x32, 0x62, 0x6c, 0x76, 0x6b, 0x62, 0x36
        /*005b*/ 	.byte	0x71, 0x77, 0x69, 0x75, 0x64, 0x7a, 0x77, 0x64, 0x69, 0x6c, 0x74, 0x33, 0x63, 0x75, 0x61, 0x66
        /*006b*/ 	.byte	0x78, 0x72, 0x79, 0x6e, 0x66, 0x34, 0x2e, 0x70, 0x79, 0x00
.L_1:


//--------------------- .nv.constant0.triton_poi_fused_gather_2 --------------------------
	.section	.nv.constant0.triton_poi_fused_gather_2,"a",@progbits
	.sectionflags	@""
	.align	4
.nv.constant0.triton_poi_fused_gather_2:
	.zero		556


//--------------------- SYMBOLS --------------------------

	.type		__assertfail,@function
